	.headerflags	@"EF_CUDA_TEXMODE_UNIFIED EF_CUDA_64BIT_ADDRESS EF_CUDA_ACCELERATORS EF_CUDA_SM90 EF_CUDA_VIRTUAL_SM(EF_CUDA_SM90)"
	.elftype	@"ET_EXEC"


//--------------------- .nv.info                  --------------------------
	.section	.nv.info,"",@"SHT_CUDA_INFO"
	.align	4


	//----- nvinfo : EIATTR_REGCOUNT
	.align		4
        /*0000*/ 	.byte	0x04, 0x2f
        /*0002*/ 	.short	(.L_1 - .L_0)
	.align		4
.L_0:
        /*0004*/ 	.word	index@(triton_mm)
        /*0008*/ 	.word	0x00000030


	//----- nvinfo : EIATTR_MIN_STACK_SIZE
	.align		4
.L_1:
        /*000c*/ 	.byte	0x04, 0x12
        /*000e*/ 	.short	(.L_3 - .L_2)
	.align		4
.L_2:
        /*0010*/ 	.word	index@(triton_mm)
        /*0014*/ 	.word	0x00000000


	//----- nvinfo : EIATTR_FRAME_SIZE
	.align		4
.L_3:
        /*0018*/ 	.byte	0x04, 0x11
        /*001a*/ 	.short	(.L_5 - .L_4)
	.align		4
.L_4:
        /*001c*/ 	.word	index@(triton_mm)
        /*0020*/ 	.word	0x00000000


	//----- nvinfo : EIATTR_MIN_STACK_SIZE
	.align		4
.L_5:
        /*0024*/ 	.byte	0x04, 0x12
        /*0026*/ 	.short	(.L_7 - .L_6)
	.align		4
.L_6:
        /*0028*/ 	.word	index@(triton_mm)
        /*002c*/ 	.word	0x00000000
.L_7:


//--------------------- .nv.info.triton_mm        --------------------------
	.section	.nv.info.triton_mm,"",@"SHT_CUDA_INFO"
	.sectionflags	@""
	.align	4


	//----- nvinfo : EIATTR_CUDA_API_VERSION
	.align		4
        /*0000*/ 	.byte	0x04, 0x37
        /*0002*/ 	.short	(.L_9 - .L_8)
.L_8:
        /*0004*/ 	.word	0x0000007c


	//----- nvinfo : EIATTR_KPARAM_INFO
	.align		4
.L_9:
        /*0008*/ 	.byte	0x04, 0x17
        /*000a*/ 	.short	(.L_11 - .L_10)
.L_10:
        /*000c*/ 	.word	0x00000000
        /*0010*/ 	.short	0x0004
        /*0012*/ 	.short	0x001c
        /*0014*/ 	.byte	0x00, 0xf0, 0x11, 0x00


	//----- nvinfo : EIATTR_KPARAM_INFO
	.align		4
.L_11:
        /*0018*/ 	.byte	0x04, 0x17
        /*001a*/ 	.short	(.L_13 - .L_12)
.L_12:
        /*001c*/ 	.word	0x00000000
        /*0020*/ 	.short	0x0003
        /*0022*/ 	.short	0x0018
        /*0024*/ 	.byte	0x00, 0xf0, 0x11, 0x00


	//----- nvinfo : EIATTR_KPARAM_INFO
	.align		4
.L_13:
        /*0028*/ 	.byte	0x04, 0x17
        /*002a*/ 	.short	(.L_15 - .L_14)
.L_14:
        /*002c*/ 	.word	0x00000000
        /*0030*/ 	.short	0x0002
        /*0032*/ 	.short	0x0010
        /*0034*/ 	.byte	0x00, 0xf0, 0x21, 0x00


	//----- nvinfo : EIATTR_KPARAM_INFO
	.align		4
.L_15:
        /*0038*/ 	.byte	0x04, 0x17
        /*003a*/ 	.short	(.L_17 - .L_16)
.L_16:
        /*003c*/ 	.word	0x00000000
        /*0040*/ 	.short	0x0001
        /*0042*/ 	.short	0x0008
        /*0044*/ 	.byte	0x00, 0xf0, 0x21, 0x00


	//----- nvinfo : EIATTR_KPARAM_INFO
	.align		4
.L_17:
        /*0048*/ 	.byte	0x04, 0x17
        /*004a*/ 	.short	(.L_19 - .L_18)
.L_18:
        /*004c*/ 	.word	0x00000000
        /*0050*/ 	.short	0x0000
        /*0052*/ 	.short	0x0000
        /*0054*/ 	.byte	0x00, 0xf0, 0x21, 0x00


	//----- nvinfo : EIATTR_SPARSE_MMA_MASK
	.align		4
.L_19:
        /*0058*/ 	.byte	0x03, 0x50
        /*005a*/ 	.short	0x0000


	//----- nvinfo : EIATTR_MAXREG_COUNT
	.align		4
        /*005c*/ 	.byte	0x03, 0x1b
        /*005e*/ 	.short	0x00ff


	//----- nvinfo : EIATTR_EXIT_INSTR_OFFSETS
	.align		4
        /*0060*/ 	.byte	0x04, 0x1c
        /*0062*/ 	.short	(.L_21 - .L_20)


	//   ....[0]....
.L_20:
        /*0064*/ 	.word	0x00000050


	//   ....[1]....
        /*0068*/ 	.word	0x00001b10


	//   ....[2]....
        /*006c*/ 	.word	0x00001b70


	//----- nvinfo : EIATTR_MAX_THREADS
	.align		4
.L_21:
        /*0070*/ 	.byte	0x04, 0x05
        /*0072*/ 	.short	(.L_23 - .L_22)
.L_22:
        /*0074*/ 	.word	0x00000100
        /*0078*/ 	.word	0x00000001
        /*007c*/ 	.word	0x00000001


	//----- nvinfo : EIATTR_CBANK_PARAM_SIZE
	.align		4
.L_23:
        /*0080*/ 	.byte	0x03, 0x19
        /*0082*/ 	.short	0x0020


	//----- nvinfo : EIATTR_PARAM_CBANK
	.align		4
        /*0084*/ 	.byte	0x04, 0x0a
        /*0086*/ 	.short	(.L_25 - .L_24)
	.align		4
.L_24:
        /*0088*/ 	.word	index@(.nv.constant0.triton_mm)
        /*008c*/ 	.short	0x0210
        /*008e*/ 	.short	0x0020


	//----- nvinfo : EIATTR_SW_WAR
	.align		4
.L_25:
        /*0090*/ 	.byte	0x04, 0x36
        /*0092*/ 	.short	(.L_27 - .L_26)
.L_26:
        /*0094*/ 	.word	0x00000008
.L_27:


//--------------------- .nv.callgraph             --------------------------
	.section	.nv.callgraph,"",@"SHT_CUDA_CALLGRAPH"
	.align	4
	.sectionentsize	8
	.align		4
        /*0000*/ 	.word	0x00000000
	.align		4
        /*0004*/ 	.word	0xffffffff
	.align		4
        /*0008*/ 	.word	0x00000000
	.align		4
        /*000c*/ 	.word	0xfffffffe
	.align		4
        /*0010*/ 	.word	0x00000000
	.align		4
        /*0014*/ 	.word	0xfffffffd
	.align		4
        /*0018*/ 	.word	0x00000000
	.align		4
        /*001c*/ 	.word	0xfffffffc


//--------------------- .text.triton_mm           --------------------------
	.section	.text.triton_mm,"ax",@progbits
	.sectionflags	@"SHF_BARRIERS=1"
	.align	128
        .global         triton_mm
        .type           triton_mm,@function
        .size           triton_mm,(.L_x_2 - triton_mm)
        .other          triton_mm,@"STO_CUDA_ENTRY STV_DEFAULT"
triton_mm:
.text.triton_mm:
[----:B------:R-:W1:Y:S02]  /*0000*/  LDC R1, c[0x0][0x28] ;  /* 0x00000a00ff017b82 */ /* 0x000e640000000800 */
[----:B------:R-:W2:Y:S02]  /*0010*/  LDC.64 R32, c[0x0][0x228] ;  /* 0x00008a00ff207b82 */ /* 0x000ea40000000a00 */
[----:B--2---:R-:W-:-:S04]  /*0020*/  IMAD.IADD R33, R33, 0x1, R32 ;  /* 0x0000000121217824 */ /* 0x004fc800078e0220 */
[----:B------:R-:W-:-:S05]  /*0030*/  IMAD R0, R33, 0xc00, RZ ;  /* 0x00000c0021007824 */ /* 0x000fca00078e02ff */
[----:B------:R-:W-:-:S13]  /*0040*/  ISETP.NE.AND P0, PT, R0, RZ, PT ;  /* 0x000000ff0000720c */ /* 0x000fda0003f05270 */
[----:B------:R-:W-:Y:S05]  /*0050*/  @!P0 EXIT ;  /* 0x000000000000894d */ /* 0x000fea0003800000 */
[----:B------:R-:W2:Y:S01]  /*0060*/  S2R R7, SR_CTAID.X ;  /* 0x0000000000077919 */ /* 0x000ea20000002500 */
[----:B------:R-:W-:Y:S01]  /*0070*/  VIADD R0, R33, 0x1f ;  /* 0x0000001f21007836 */ /* 0x000fe20000000000 */
[----:B------:R-:W-:Y:S01]  /*0080*/  IABS R15, R33 ;  /* 0x00000021000f7213 */ /* 0x000fe20000000000 */
[----:B------:R-:W3:Y:S01]  /*0090*/  S2UR UR5, SR_CgaCtaId ;  /* 0x00000000000579c3 */ /* 0x000ee20000008800 */
[----:B------:R-:W-:Y:S01]  /*00a0*/  UMOV UR4, 0x400 ;  /* 0x0000040000047882 */ /* 0x000fe20000000000 */
[----:B------:R-:W-:Y:S01]  /*00b0*/  ULDC.64 UR8, c[0x0][0x208] ;  /* 0x0000820000087ab9 */ /* 0x000fe20000000a00 */
[----:B------:R-:W-:Y:S01]  /*00c0*/  SHF.R.S32.HI R3, RZ, 0x1f, R0 ;  /* 0x0000001fff037819 */ /* 0x000fe20000011400 */
[----:B------:R-:W-:Y:S02]  /*00d0*/  IMAD.MOV R15, RZ, RZ, -R15 ;  /* 0x000000ffff0f7224 */ /* 0x000fe400078e0a0f */
[----:B------:R-:W-:Y:S01]  /*00e0*/  IMAD.MOV.U32 R39, RZ, RZ, 0x3 ;  /* 0x00000003ff277424 */ /* 0x000fe200078e00ff */
[----:B------:R-:W-:Y:S01]  /*00f0*/  LEA.HI R3, R3, R0, RZ, 0x5 ;  /* 0x0000000003037211 */ /* 0x000fe200078f28ff */
[----:B---3--:R-:W-:-:S03]  /*0100*/  UPRMT UR5, UR5, 0x654, UR4 ;  /* 0x0000065405057896 */ /* 0x008fc60008000004 */
[----:B------:R-:W-:Y:S01]  /*0110*/  UMOV UR4, URZ ;  /* 0x0000003f00047c82 */ /* 0x000fe20008000000 */
[----:B------:R-:W-:Y:S01]  /*0120*/  UIADD3 UR6, UR5, 0x2000, URZ ;  /* 0x0000200005067890 */ /* 0x000fe2000fffe03f */
[C---:B--2---:R-:W-:Y:S01]  /*0130*/  IMAD.HI R2, R7.reuse, 0x2aaaaaab, RZ ;  /* 0x2aaaaaab07027827 */ /* 0x044fe200078e02ff */
[----:B------:R-:W-:Y:S01]  /*0140*/  IABS R11, R7 ;  /* 0x00000007000b7213 */ /* 0x000fe20000000000 */
[----:B------:R-:W-:Y:S01]  /*0150*/  UMOV UR7, UR5 ;  /* 0x0000000500077c82 */ /* 0x000fe20008000000 */
[----:B------:R-:W-:Y:S02]  /*0160*/  ISETP.GE.AND P1, PT, R7, RZ, PT ;  /* 0x000000ff0700720c */ /* 0x000fe40003f26270 */
[----:B------:R-:W-:-:S04]  /*0170*/  SHF.R.U32.HI R5, RZ, 0x1f, R2 ;  /* 0x0000001fff057819 */ /* 0x000fc80000011602 */
[----:B------:R-:W-:-:S05]  /*0180*/  LEA.HI.SX32 R2, R2, R5, 0x1a ;  /* 0x0000000502027211 */ /* 0x000fca00078fd2ff */
[C---:B------:R-:W-:Y:S02]  /*0190*/  IMAD.SHL.U32 R6, R2.reuse, 0x8, RZ ;  /* 0x0000000802067824 */ /* 0x040fe400078e00ff */
[----:B------:R-:W-:-:S03]  /*01a0*/  IMAD R12, R2, -0x180, R7 ;  /* 0xfffffe80020c7824 */ /* 0x000fc600078e0207 */
[----:B------:R-:W-:Y:S02]  /*01b0*/  LEA.HI.SX32 R3, R3, -R6, 0x1b ;  /* 0x8000000603037211 */ /* 0x000fe400078fdaff */
[----:B------:R-:W-:Y:S02]  /*01c0*/  IABS R2, R12 ;  /* 0x0000000c00027213 */ /* 0x000fe40000000000 */
[----:B------:R-:W-:-:S04]  /*01d0*/  VIMNMX R3, R3, 0x8, PT ;  /* 0x0000000803037848 */ /* 0x000fc80003fe0100 */
[-C--:B------:R-:W-:Y:S02]  /*01e0*/  IABS R8, R3.reuse ;  /* 0x0000000300087213 */ /* 0x080fe40000000000 */
[-C--:B------:R-:W-:Y:S02]  /*01f0*/  IABS R10, R3.reuse ;  /* 0x00000003000a7213 */ /* 0x080fe40000000000 */
[----:B------:R-:W2:Y:S03]  /*0200*/  I2F.RP R0, R8 ;  /* 0x0000000800007306 */ /* 0x000ea60000209400 */
[----:B------:R-:W-:Y:S01]  /*0210*/  IMAD.MOV R14, RZ, RZ, -R10 ;  /* 0x000000ffff0e7224 */ /* 0x000fe200078e0a0a */
[----:B------:R-:W-:-:S04]  /*0220*/  LOP3.LUT R10, RZ, R3, RZ, 0x33, !PT ;  /* 0x00000003ff0a7212 */ /* 0x000fc800078e33ff */
[----:B--2---:R-:W2:Y:S02]  /*0230*/  MUFU.RCP R0, R0 ;  /* 0x0000000000007308 */ /* 0x004ea40000001000 */
[----:B--2---:R-:W-:-:S06]  /*0240*/  VIADD R4, R0, 0xffffffe ;  /* 0x0ffffffe00047836 */ /* 0x004fcc0000000000 */
[----:B------:R2:W3:Y:S02]  /*0250*/  F2I.FTZ.U32.TRUNC.NTZ R5, R4 ;  /* 0x0000000400057305 */ /* 0x0004e4000021f000 */
[----:B--2---:R-:W-:Y:S02]  /*0260*/  IMAD.MOV.U32 R4, RZ, RZ, RZ ;  /* 0x000000ffff047224 */ /* 0x004fe400078e00ff */
[----:B---3--:R-:W-:-:S04]  /*0270*/  IMAD.MOV R9, RZ, RZ, -R5 ;  /* 0x000000ffff097224 */ /* 0x008fc800078e0a05 */
[----:B------:R-:W-:-:S04]  /*0280*/  IMAD R9, R9, R8, RZ ;  /* 0x0000000809097224 */ /* 0x000fc800078e02ff */
[----:B------:R-:W-:Y:S01]  /*0290*/  IMAD.HI.U32 R9, R5, R9, R4 ;  /* 0x0000000905097227 */ /* 0x000fe200078e0004 */
[----:B------:R-:W-:-:S04]  /*02a0*/  IABS R5, R33 ;  /* 0x0000002100057213 */ /* 0x000fc80000000000 */
[----:B------:R-:W2:Y:S01]  /*02b0*/  I2F.RP R4, R5 ;  /* 0x0000000500047306 */ /* 0x000ea20000209400 */
[----:B------:R-:W-:-:S04]  /*02c0*/  IMAD.HI.U32 R0, R9, R11, RZ ;  /* 0x0000000b09007227 */ /* 0x000fc800078e00ff */
[----:B------:R-:W-:Y:S02]  /*02d0*/  IMAD R11, R0, R14, R11 ;  /* 0x0000000e000b7224 */ /* 0x000fe400078e020b */
[----:B------:R-:W3:Y:S01]  /*02e0*/  S2R R0, SR_TID.X ;  /* 0x0000000000007919 */ /* 0x000ee20000002100 */
[----:B------:R-:W-:Y:S02]  /*02f0*/  IMAD.HI.U32 R9, R9, R2, RZ ;  /* 0x0000000209097227 */ /* 0x000fe400078e00ff */
[C---:B------:R-:W-:Y:S02]  /*0300*/  ISETP.GT.U32.AND P0, PT, R8.reuse, R11, PT ;  /* 0x0000000b0800720c */ /* 0x040fe40003f04070 */
[----:B------:R-:W-:Y:S01]  /*0310*/  IMAD R13, R9, R14, R2 ;  /* 0x0000000e090d7224 */ /* 0x000fe200078e0202 */
[----:B--2---:R-:W2:Y:S04]  /*0320*/  MUFU.RCP R4, R4 ;  /* 0x0000000400047308 */ /* 0x004ea80000001000 */
[----:B------:R-:W-:-:S06]  /*0330*/  ISETP.GT.U32.AND P3, PT, R8, R13, PT ;  /* 0x0000000d0800720c */ /* 0x000fcc0003f64070 */
[----:B------:R-:W-:-:S05]  /*0340*/  @!P0 IMAD.IADD R11, R11, 0x1, -R8 ;  /* 0x000000010b0b8824 */ /* 0x000fca00078e0a08 */
[----:B------:R-:W-:Y:S01]  /*0350*/  ISETP.GT.U32.AND P0, PT, R8, R11, PT ;  /* 0x0000000b0800720c */ /* 0x000fe20003f04070 */
[----:B--2---:R-:W-:Y:S02]  /*0360*/  VIADD R7, R4, 0xffffffe ;  /* 0x0ffffffe04077836 */ /* 0x004fe40000000000 */
[----:B------:R-:W-:Y:S02]  /*0370*/  @!P3 IMAD.IADD R13, R13, 0x1, -R8 ;  /* 0x000000010d0db824 */ /* 0x000fe400078e0a08 */
[----:B------:R-:W-:Y:S02]  /*0380*/  @!P3 VIADD R9, R9, 0x1 ;  /* 0x000000010909b836 */ /* 0x000fe40000000000 */
[----:B------:R-:W2:Y:S01]  /*0390*/  F2I.FTZ.U32.TRUNC.NTZ R7, R7 ;  /* 0x0000000700077305 */ /* 0x000ea2000021f000 */
[----:B------:R-:W-:Y:S02]  /*03a0*/  ISETP.GE.U32.AND P2, PT, R13, R8, PT ;  /* 0x000000080d00720c */ /* 0x000fe40003f46070 */
[--C-:B---3--:R-:W-:Y:S01]  /*03b0*/  SHF.R.U32.HI R4, RZ, 0x3, R0.reuse ;  /* 0x00000003ff047819 */ /* 0x108fe20000011600 */
[----:B------:R-:W-:Y:S01]  /*03c0*/  IMAD.SHL.U32 R13, R0, 0x4, RZ ;  /* 0x00000004000d7824 */ /* 0x000fe200078e00ff */
[----:B------:R-:W-:Y:S01]  /*03d0*/  SHF.R.U32.HI R16, RZ, 0x1, R0 ;  /* 0x00000001ff107819 */ /* 0x000fe20000011600 */
[----:B------:R-:W-:Y:S01]  /*03e0*/  @!P0 IMAD.IADD R11, R11, 0x1, -R8 ;  /* 0x000000010b0b8824 */ /* 0x000fe200078e0a08 */
[----:B------:R-:W-:Y:S01]  /*03f0*/  ISETP.NE.AND P0, PT, R3, RZ, PT ;  /* 0x000000ff0300720c */ /* 0x000fe20003f05270 */
[----:B------:R-:W-:Y:S01]  /*0400*/  IMAD.MOV.U32 R8, RZ, RZ, R15 ;  /* 0x000000ffff087224 */ /* 0x000fe200078e000f */
[----:B------:R-:W-:Y:S01]  /*0410*/  SGXT.U32 R4, R4, 0x5 ;  /* 0x000000050404781a */ /* 0x000fe20000000000 */
[----:B------:R-:W-:Y:S01]  /*0420*/  @!P1 IMAD.MOV R11, RZ, RZ, -R11 ;  /* 0x000000ffff0b9224 */ /* 0x000fe200078e0a0b */
[----:B------:R-:W-:-:S02]  /*0430*/  LOP3.LUT R3, R12, R3, RZ, 0x3c, !PT ;  /* 0x000000030c037212 */ /* 0x000fc400078e3cff */
[----:B------:R-:W-:Y:S01]  /*0440*/  LOP3.LUT R16, R13, 0x18, R16, 0x48, !PT ;  /* 0x000000180d107812 */ /* 0x000fe200078e4810 */
[----:B------:R-:W-:Y:S01]  /*0450*/  @P2 VIADD R9, R9, 0x1 ;  /* 0x0000000109092836 */ /* 0x000fe20000000000 */
[----:B------:R-:W-:Y:S01]  /*0460*/  SEL R11, R10, R11, !P0 ;  /* 0x0000000b0a0b7207 */ /* 0x000fe20004000000 */
[----:B--2---:R-:W-:Y:S01]  /*0470*/  IMAD.MOV R2, RZ, RZ, -R7 ;  /* 0x000000ffff027224 */ /* 0x004fe200078e0a07 */
[----:B------:R-:W-:Y:S02]  /*0480*/  ISETP.GE.AND P1, PT, R3, RZ, PT ;  /* 0x000000ff0300720c */ /* 0x000fe40003f26270 */
[----:B------:R-:W-:Y:S01]  /*0490*/  LOP3.LUT R15, R13, 0x1c, RZ, 0xc0, !PT ;  /* 0x0000001c0d0f7812 */ /* 0x000fe200078ec0ff */
[----:B------:R-:W-:Y:S01]  /*04a0*/  IMAD.IADD R11, R6, 0x1, R11 ;  /* 0x00000001060b7824 */ /* 0x000fe200078e020b */
[----:B------:R-:W-:Y:S01]  /*04b0*/  LOP3.LUT R13, R16, 0x4, R13, 0xf8, !PT ;  /* 0x00000004100d7812 */ /* 0x000fe200078ef80d */
[----:B------:R-:W-:Y:S01]  /*04c0*/  IMAD.MOV.U32 R6, RZ, RZ, R2 ;  /* 0x000000ffff067224 */ /* 0x000fe200078e0002 */
[----:B------:R-:W-:Y:S01]  /*04d0*/  LOP3.LUT R32, R0, 0x1f, RZ, 0xc0, !PT ;  /* 0x0000001f00207812 */ /* 0x000fe200078ec0ff */
[----:B------:R-:W-:Y:S01]  /*04e0*/  IMAD.SHL.U32 R11, R11, 0x20, RZ ;  /* 0x000000200b0b7824 */ /* 0x000fe200078e00ff */
[--C-:B------:R-:W-:Y:S01]  /*04f0*/  SHF.R.U32.HI R27, RZ, 0x3, R0.reuse ;  /* 0x00000003ff1b7819 */ /* 0x100fe20000011600 */
[----:B------:R-:W-:Y:S01]  /*0500*/  IMAD R13, R4, 0x20, R13 ;  /* 0x00000020040d7824 */ /* 0x000fe200078e020d */
[----:B------:R-:W-:-:S02]  /*0510*/  SHF.R.U32.HI R25, RZ, 0x2, R0 ;  /* 0x00000002ff197819 */ /* 0x000fc40000011600 */
[----:B------:R-:W-:Y:S01]  /*0520*/  LOP3.LUT R2, R11, R4, RZ, 0xfc, !PT ;  /* 0x000000040b027212 */ /* 0x000fe200078efcff */
[----:B------:R-:W-:Y:S01]  /*0530*/  IMAD R11, R6, R5, RZ ;  /* 0x00000005060b7224 */ /* 0x000fe200078e02ff */
[----:B------:R-:W-:Y:S01]  /*0540*/  LEA R30, R13, UR5, 0x1 ;  /* 0x000000050d1e7c11 */ /* 0x000fe2000f8e08ff */
[----:B------:R-:W-:Y:S01]  /*0550*/  IMAD.MOV.U32 R6, RZ, RZ, RZ ;  /* 0x000000ffff067224 */ /* 0x000fe200078e00ff */
[----:B------:R-:W-:Y:S01]  /*0560*/  IABS R14, R2 ;  /* 0x00000002000e7213 */ /* 0x000fe20000000000 */
[----:B------:R-:W-:Y:S01]  /*0570*/  @!P1 IMAD.MOV R9, RZ, RZ, -R9 ;  /* 0x000000ffff099224 */ /* 0x000fe200078e0a09 */
[----:B------:R-:W-:Y:S01]  /*0580*/  ISETP.GE.AND P2, PT, R2, RZ, PT ;  /* 0x000000ff0200720c */ /* 0x000fe20003f46270 */
[----:B------:R-:W-:Y:S01]  /*0590*/  IMAD.HI.U32 R6, R7, R11, R6 ;  /* 0x0000000b07067227 */ /* 0x000fe200078e0006 */
[----:B------:R-:W-:Y:S02]  /*05a0*/  LOP3.LUT R27, R27, 0x10, RZ, 0xc0, !PT ;  /* 0x000000101b1b7812 */ /* 0x000fe400078ec0ff */
[----:B------:R-:W-:Y:S01]  /*05b0*/  SEL R3, R10, R9, !P0 ;  /* 0x000000090a037207 */ /* 0x000fe20004000000 */
[----:B------:R-:W-:Y:S01]  /*05c0*/  IMAD.MOV.U32 R7, RZ, RZ, R14 ;  /* 0x000000ffff077224 */ /* 0x000fe200078e000e */
[----:B------:R-:W2:Y:S01]  /*05d0*/  LDC.64 R10, c[0x0][0x210] ;  /* 0x00008400ff0a7b82 */ /* 0x000ea20000000a00 */
[----:B------:R-:W-:-:S02]  /*05e0*/  ISETP.NE.AND P0, PT, R33, RZ, PT ;  /* 0x000000ff2100720c */ /* 0x000fc40003f05270 */
[----:B------:R-:W-:Y:S01]  /*05f0*/  IMAD.HI.U32 R6, R6, R7, RZ ;  /* 0x0000000706067227 */ /* 0x000fe200078e00ff */
[----:B------:R-:W-:Y:S02]  /*0600*/  LOP3.LUT R25, R25, 0x18, RZ, 0xc0, !PT ;  /* 0x0000001819197812 */ /* 0x000fe400078ec0ff */
[----:B------:R-:W-:Y:S01]  /*0610*/  LOP3.LUT R29, R0, 0x7, RZ, 0xc0, !PT ;  /* 0x00000007001d7812 */ /* 0x000fe200078ec0ff */
[----:B------:R-:W-:Y:S01]  /*0620*/  IMAD R12, R6, R8, R7 ;  /* 0x00000008060c7224 */ /* 0x000fe200078e0207 */
[--C-:B------:R-:W-:Y:S01]  /*0630*/  SHF.R.U32.HI R6, RZ, 0x2, R0.reuse ;  /* 0x00000002ff067819 */ /* 0x100fe20000011600 */
[----:B------:R-:W-:Y:S01]  /*0640*/  IMAD.SHL.U32 R3, R3, 0x40, RZ ;  /* 0x0000004003037824 */ /* 0x000fe200078e00ff */
[----:B------:R-:W3:Y:S01]  /*0650*/  LDC.64 R8, c[0x0][0x218] ;  /* 0x00008600ff087b82 */ /* 0x000ee20000000a00 */
[----:B------:R-:W-:Y:S02]  /*0660*/  SHF.R.U32.HI R28, RZ, 0x3, R0 ;  /* 0x00000003ff1c7819 */ /* 0x000fe40000011600 */
[----:B------:R-:W-:-:S02]  /*0670*/  ISETP.GT.U32.AND P3, PT, R5, R12, PT ;  /* 0x0000000c0500720c */ /* 0x000fc40003f64070 */
[----:B------:R-:W-:Y:S02]  /*0680*/  SGXT.U32 R6, R6, 0x6 ;  /* 0x000000060606781a */ /* 0x000fe40000000000 */
[----:B------:R-:W-:Y:S02]  /*0690*/  SGXT.U32 R28, R28, 0x2 ;  /* 0x000000021c1c781a */ /* 0x000fe40000000000 */
[----:B------:R-:W-:Y:S02]  /*06a0*/  LOP3.LUT R17, R3, R6, RZ, 0xfc, !PT ;  /* 0x0000000603117212 */ /* 0x000fe400078efcff */
[----:B------:R-:W-:-:S03]  /*06b0*/  SHF.R.U32.HI R31, RZ, 0x5, R0 ;  /* 0x00000005ff1f7819 */ /* 0x000fc60000011600 */
[----:B------:R-:W-:-:S04]  /*06c0*/  IMAD.HI R7, R17, 0x2aaaaaab, RZ ;  /* 0x2aaaaaab11077827 */ /* 0x000fc800078e02ff */
[----:B------:R-:W-:Y:S01]  /*06d0*/  @!P3 IMAD.IADD R12, R12, 0x1, -R5 ;  /* 0x000000010c0cb824 */ /* 0x000fe200078e0a05 */
[----:B------:R-:W-:-:S04]  /*06e0*/  SHF.R.U32.HI R14, RZ, 0x1f, R7 ;  /* 0x0000001fff0e7819 */ /* 0x000fc80000011607 */
[----:B------:R-:W-:Y:S02]  /*06f0*/  ISETP.GT.U32.AND P1, PT, R5, R12, PT ;  /* 0x0000000c0500720c */ /* 0x000fe40003f24070 */
[----:B------:R-:W-:-:S05]  /*0700*/  LEA.HI R14, R7, R14, RZ, 0x17 ;  /* 0x0000000e070e7211 */ /* 0x000fca00078fb8ff */
[----:B------:R-:W-:-:S06]  /*0710*/  IMAD R14, R14, -0xc00, R17 ;  /* 0xfffff4000e0e7824 */ /* 0x000fcc00078e0211 */
[----:B------:R-:W-:Y:S02]  /*0720*/  @!P1 IMAD.IADD R12, R12, 0x1, -R5 ;  /* 0x000000010c0c9824 */ /* 0x000fe400078e0a05 */
[----:B------:R-:W-:Y:S02]  /*0730*/  IMAD.SHL.U32 R5, R0, 0x8, RZ ;  /* 0x0000000800057824 */ /* 0x000fe400078e00ff */
[----:B------:R-:W-:Y:S01]  /*0740*/  @!P2 IMAD.MOV R12, RZ, RZ, -R12 ;  /* 0x000000ffff0ca224 */ /* 0x000fe200078e0a0c */
[----:B------:R-:W-:Y:S02]  /*0750*/  @!P0 LOP3.LUT R12, RZ, R33, RZ, 0x33, !PT ;  /* 0x00000021ff0c8212 */ /* 0x000fe400078e33ff */
[----:B------:R-:W-:Y:S02]  /*0760*/  LOP3.LUT R7, R5, 0x18, RZ, 0xc0, !PT ;  /* 0x0000001805077812 */ /* 0x000fe400078ec0ff */
[----:B------:R-:W-:Y:S01]  /*0770*/  LOP3.LUT R5, R5, 0x18, R0, 0x48, !PT ;  /* 0x0000001805057812 */ /* 0x000fe200078e4800 */
[----:B------:R-:W-:-:S02]  /*0780*/  IMAD R15, R12, 0x3c00, R15 ;  /* 0x00003c000c0f7824 */ /* 0x000fc400078e020f */
[----:B------:R-:W-:Y:S02]  /*0790*/  IMAD R7, R14, 0x3c00, R7 ;  /* 0x00003c000e077824 */ /* 0x000fe400078e0207 */
[----:B------:R-:W-:Y:S01]  /*07a0*/  IMAD R12, R6, 0x20, R5 ;  /* 0x00000020060c7824 */ /* 0x000fe200078e0205 */
[----:B------:R-:W-:Y:S01]  /*07b0*/  SHF.R.U32.HI R5, RZ, 0x3, R32 ;  /* 0x00000003ff057819 */ /* 0x000fe20000011620 */
[----:B--2---:R-:W-:Y:S01]  /*07c0*/  IMAD.WIDE R10, R15, 0x2, R10 ;  /* 0x000000020f0a7825 */ /* 0x004fe200078e020a */
[----:B------:R-:W-:Y:S02]  /*07d0*/  SHF.R.U32.HI R6, RZ, 0x4, R0 ;  /* 0x00000004ff067819 */ /* 0x000fe40000011600 */
[----:B------:R-:W-:Y:S01]  /*07e0*/  LEA R4, R12, UR5, 0x1 ;  /* 0x000000050c047c11 */ /* 0x000fe2000f8e08ff */
[----:B---3--:R-:W-:Y:S01]  /*07f0*/  IMAD.WIDE R8, R7, 0x2, R8 ;  /* 0x0000000207087825 */ /* 0x008fe200078e0208 */
[----:B------:R-:W-:Y:S01]  /*0800*/  @!PT LDS RZ, [RZ] ;  /* 0x00000000fffff984 */ /* 0x000fe20000000800 */
[----:B------:R-:W-:Y:S01]  /*0810*/  @!PT LDS RZ, [RZ] ;  /* 0x00000000fffff984 */ /* 0x000fe20000000800 */
[----:B------:R-:W-:Y:S01]  /*0820*/  @!PT LDS RZ, [RZ] ;  /* 0x00000000fffff984 */ /* 0x000fe20000000800 */
[----:B------:R-:W-:Y:S01]  /*0830*/  LDGSTS.E.64 [R30], desc[UR8][R10.64] ;  /* 0x000000000a1e7fae */ /* 0x000fe2000b921a48 */
[----:B------:R-:W-:-:S02]  /*0840*/  SGXT.U32 R5, R5, 0x1 ;  /* 0x000000010505781a */ /* 0x000fc40000000000 */
[----:B------:R-:W-:Y:S01]  /*0850*/  SHF.R.U32.HI R7, RZ, 0x1, R0 ;  /* 0x00000001ff077819 */ /* 0x000fe20000011600 */
[----:B------:R-:W0:Y:S01]  /*0860*/  LDGDEPBAR ;  /* 0x00000000000079af */ /* 0x000e220000000000 */
[----:B------:R-:W-:Y:S01]  /*0870*/  SGXT.U32 R6, R6, 0x1 ;  /* 0x000000010606781a */ /* 0x000fe20000000000 */
[----:B------:R-:W-:Y:S01]  /*0880*/  IMAD.SHL.U32 R12, R5, 0x8, RZ ;  /* 0x00000008050c7824 */ /* 0x000fe200078e00ff */
[----:B------:R-:W-:Y:S01]  /*0890*/  SGXT.U32 R7, R7, 0x2 ;  /* 0x000000020707781a */ /* 0x000fe20000000000 */
[----:B------:R-:W-:Y:S01]  /*08a0*/  LDGSTS.E.BYPASS.128 [R4+0x2000], desc[UR8][R8.64] ;  /* 0x0200000008047fae */ /* 0x000fe2000b901c48 */
[----:B------:R-:W-:Y:S01]  /*08b0*/  IADD3 R34, P1, R10, 0x100, RZ ;  /* 0x000001000a227810 */ /* 0x000fe20007f3e0ff */
[----:B------:R-:W-:Y:S01]  /*08c0*/  IMAD R14, R6, 0x20, R25 ;  /* 0x00000020060e7824 */ /* 0x000fe200078e0219 */
[----:B------:R-:W-:Y:S01]  /*08d0*/  LOP3.LUT R13, R12, R27, RZ, 0xfc, !PT ;  /* 0x0000001b0c0d7212 */ /* 0x000fe200078efcff */
[----:B------:R-:W0:Y:S01]  /*08e0*/  LDGDEPBAR ;  /* 0x00000000000079af */ /* 0x000e220000000000 */
[-C--:B------:R-:W-:Y:S01]  /*08f0*/  LOP3.LUT R5, R5, R7.reuse, RZ, 0x3c, !PT ;  /* 0x0000000705057212 */ /* 0x080fe200078e3cff */
[----:B------:R-:W-:Y:S01]  /*0900*/  IMAD.IADD R14, R29, 0x1, R14 ;  /* 0x000000011d0e7824 */ /* 0x000fe200078e020e */
[----:B------:R-:W-:Y:S01]  /*0910*/  LOP3.LUT R12, R6, R7, RZ, 0x3c, !PT ;  /* 0x00000007060c7212 */ /* 0x000fe200078e3cff */
[----:B------:R-:W-:Y:S01]  /*0920*/  BAR.SYNC.DEFER_BLOCKING 0x0 ;  /* 0x0000000000007b1d */ /* 0x000fe20000010000 */
[----:B------:R-:W-:Y:S01]  /*0930*/  LOP3.LUT R13, R13, 0x7, R0, 0xf8, !PT ;  /* 0x000000070d0d7812 */ /* 0x000fe200078ef800 */
[----:B------:R-:W-:Y:S01]  /*0940*/  IMAD.SHL.U32 R15, R5, 0x8, RZ ;  /* 0x00000008050f7824 */ /* 0x000fe200078e00ff */
[----:B------:R-:W-:Y:S01]  /*0950*/  LOP3.LUT R21, R7, 0x2, R28, 0x1e, !PT ;  /* 0x0000000207157812 */ /* 0x000fe200078e1e1c */
[----:B------:R-:W-:Y:S01]  /*0960*/  IMAD.SHL.U32 R12, R12, 0x8, RZ ;  /* 0x000000080c0c7824 */ /* 0x000fe200078e00ff */
[----:B------:R-:W-:Y:S01]  /*0970*/  LOP3.LUT R6, R7, 0x2, R6, 0x1e, !PT ;  /* 0x0000000207067812 */ /* 0x000fe200078e1e06 */
[----:B------:R-:W-:Y:S01]  /*0980*/  IMAD.SHL.U32 R20, R14, 0x20, RZ ;  /* 0x000000200e147824 */ /* 0x000fe200078e00ff */
[----:B------:R-:W-:Y:S01]  /*0990*/  IADD3 R36, P0, R8, 0x100, RZ ;  /* 0x0000010008247810 */ /* 0x000fe20007f1e0ff */
[----:B------:R-:W-:-:S02]  /*09a0*/  IMAD.SHL.U32 R5, R13, 0x20, RZ ;  /* 0x000000200d057824 */ /* 0x000fc400078e00ff */
[----:B------:R-:W-:Y:S01]  /*09b0*/  IMAD.SHL.U32 R21, R21, 0x8, RZ ;  /* 0x0000000815157824 */ /* 0x000fe200078e00ff */
[----:B------:R-:W-:Y:S01]  /*09c0*/  LOP3.LUT R24, R20, R15, RZ, 0xfc, !PT ;  /* 0x0000000f14187212 */ /* 0x000fe200078efcff */
[----:B------:R-:W-:Y:S01]  /*09d0*/  IMAD.SHL.U32 R22, R6, 0x8, RZ ;  /* 0x0000000806167824 */ /* 0x000fe200078e00ff */
[----:B------:R-:W-:Y:S01]  /*09e0*/  LOP3.LUT R26, R5, R12, RZ, 0xfc, !PT ;  /* 0x0000000c051a7212 */ /* 0x000fe200078efcff */
[----:B------:R-:W-:Y:S01]  /*09f0*/  IMAD.X R35, RZ, RZ, R11, P1 ;  /* 0x000000ffff237224 */ /* 0x000fe200008e060b */
[----:B------:R-:W-:Y:S01]  /*0a00*/  LEA R12, R24, UR5, 0x1 ;  /* 0x00000005180c7c11 */ /* 0x000fe2000f8e08ff */
[----:B------:R-:W-:Y:S01]  /*0a10*/  IMAD.X R37, RZ, RZ, R9, P0 ;  /* 0x000000ffff257224 */ /* 0x000fe200000e0609 */
[----:B------:R-:W-:Y:S02]  /*0a20*/  LEA R16, R26, UR5, 0x1 ;  /* 0x000000051a107c11 */ /* 0x000fe4000f8e08ff */
[----:B------:R-:W-:Y:S02]  /*0a30*/  LOP3.LUT R6, R20, R21, RZ, 0xfc, !PT ;  /* 0x0000001514067212 */ /* 0x000fe400078efcff */
[----:B------:R-:W-:-:S02]  /*0a40*/  CS2R R20, SRZ ;  /* 0x0000000000147805 */ /* 0x000fc4000001ff00 */
[----:B------:R-:W-:Y:S01]  /*0a50*/  LOP3.LUT R7, R5, R22, RZ, 0xfc, !PT ;  /* 0x0000001605077212 */ /* 0x000fe200078efcff */
[----:B------:R-:W-:Y:S01]  /*0a60*/  IMAD.MOV.U32 R5, RZ, RZ, -0x20 ;  /* 0xffffffe0ff057424 */ /* 0x000fe200078e00ff */
[----:B------:R-:W-:Y:S01]  /*0a70*/  CS2R R22, SRZ ;  /* 0x0000000000167805 */ /* 0x000fe2000001ff00 */
[----:B------:R-:W-:Y:S01]  /*0a80*/  @!PT LDS RZ, [RZ] ;  /* 0x00000000fffff984 */ /* 0x000fe20000000800 */
[----:B------:R-:W-:Y:S01]  /*0a90*/  @!PT LDS RZ, [RZ] ;  /* 0x00000000fffff984 */ /* 0x000fe20000000800 */
[----:B------:R-:W-:Y:S01]  /*0aa0*/  @!PT LDS RZ, [RZ] ;  /* 0x00000000fffff984 */ /* 0x000fe20000000800 */
[----:B------:R-:W-:Y:S04]  /*0ab0*/  LDGSTS.E.64 [R30+0x800], desc[UR8][R10.64+0x40] ;  /* 0x008000400a1e7fae */ /* 0x000fe8000b921a48 */
[----:B------:R-:W0:Y:S04]  /*0ac0*/  LDGDEPBAR ;  /* 0x00000000000079af */ /* 0x000e280000000000 */
[----:B------:R-:W-:Y:S04]  /*0ad0*/  LDGSTS.E.BYPASS.128 [R4+0x3000], desc[UR8][R8.64+0x40] ;  /* 0x0300004008047fae */ /* 0x000fe8000b901c48 */
[----:B------:R-:W0:Y:S01]  /*0ae0*/  LDGDEPBAR ;  /* 0x00000000000079af */ /* 0x000e220000000000 */
[----:B------:R-:W-:Y:S06]  /*0af0*/  BAR.SYNC.DEFER_BLOCKING 0x0 ;  /* 0x0000000000007b1d */ /* 0x000fec0000010000 */
        /* <DEDUP_REMOVED lines=11> */
[----:B------:R2:W-:Y:S04]  /*0bb0*/  LDGSTS.E.64 [R30+0x1800], desc[UR8][R10.64+0xc0] ;  /* 0x018000c00a1e7fae */ /* 0x0005e8000b921a48 */
[----:B------:R-:W0:Y:S04]  /*0bc0*/  LDGDEPBAR ;  /* 0x00000000000079af */ /* 0x000e280000000000 */
[----:B------:R3:W-:Y:S04]  /*0bd0*/  LDGSTS.E.BYPASS.128 [R4+0x5000], desc[UR8][R8.64+0xc0] ;  /* 0x050000c008047fae */ /* 0x0007e8000b901c48 */
[----:B------:R-:W0:Y:S01]  /*0be0*/  LDGDEPBAR ;  /* 0x00000000000079af */ /* 0x000e220000000000 */
[----:B--2---:R-:W-:-:S02]  /*0bf0*/  CS2R R10, SRZ ;  /* 0x00000000000a7805 */ /* 0x004fc4000001ff00 */
[----:B---3--:R-:W-:Y:S01]  /*0c00*/  CS2R R8, SRZ ;  /* 0x0000000000087805 */ /* 0x008fe2000001ff00 */
[----:B------:R-:W-:-:S04]  /*0c10*/  DEPBAR.LE SB0, 0x6 ;  /* 0x000081800000791a */ /* 0x000fc80000000000 */
[----:B------:R-:W-:Y:S06]  /*0c20*/  BAR.SYNC.DEFER_BLOCKING 0x0 ;  /* 0x0000000000007b1d */ /* 0x000fec0000010000 */
[----:B------:R-:W2:Y:S04]  /*0c30*/  LDSM.16.M88.4 R16, [R16] ;  /* 0x000000001010783b */ /* 0x000ea80000000200 */
[----:B------:R-:W3:Y:S02]  /*0c40*/  LDSM.16.M88.4 R12, [R12+0x2000] ;  /* 0x002000000c0c783b */ /* 0x000ee40000000200 */
.L_x_0:
[----:B------:R-:W-:Y:S01]  /*0c50*/  LEA R41, R7, UR7, 0x1 ;  /* 0x0000000707297c11 */ /* 0x000fe2000f8e08ff */
[----:B--23--:R-:W-:Y:S01]  /*0c60*/  HMMA.16816.F32.BF16 R8, R16, R12, R8 ;  /* 0x0000000c1008723c */ /* 0x00cfe20000041808 */
[----:B------:R-:W-:Y:S01]  /*0c70*/  LEA R38, R6, UR6, 0x1 ;  /* 0x0000000606267c11 */ /* 0x000fe2000f8e08ff */
[----:B------:R-:W-:Y:S01]  /*0c80*/  VIADD R39, R39, 0x1 ;  /* 0x0000000127277836 */ /* 0x000fe20000000000 */
[----:B------:R-:W-:Y:S01]  /*0c90*/  UIADD3 UR4, UR4, 0x1, URZ ;  /* 0x0000000104047890 */ /* 0x000fe2000fffe03f */
[----:B------:R-:W-:Y:S02]  /*0ca0*/  VIADD R40, R5, 0x20 ;  /* 0x0000002005287836 */ /* 0x000fe40000000000 */
[----:B------:R-:W-:Y:S01]  /*0cb0*/  HMMA.16816.F32.BF16 R12, R16, R14, R20 ;  /* 0x0000000e100c723c */ /* 0x000fe20000041814 */
[----:B------:R-:W-:Y:S01]  /*0cc0*/  LDSM.16.M88.4 R16, [R41] ;  /* 0x000000002910783b */ /* 0x000fe20000000200 */
[C---:B------:R-:W-:Y:S01]  /*0cd0*/  ISETP.GE.AND P1, PT, R39.reuse, 0x4, PT ;  /* 0x000000042700780c */ /* 0x040fe20003f26270 */
[----:B------:R-:W-:Y:S01]  /*0ce0*/  UISETP.GE.AND UP0, UPT, UR4, 0x4, UPT ;  /* 0x000000040400788c */ /* 0x000fe2000bf06270 */
[----:B------:R-:W-:Y:S01]  /*0cf0*/  ISETP.GE.U32.AND P0, PT, R40, 0x3b80, PT ;  /* 0x00003b802800780c */ /* 0x000fe20003f06070 */
[----:B------:R2:W3:Y:S01]  /*0d00*/  LDSM.16.M88.4 R20, [R38] ;  /* 0x000000002614783b */ /* 0x0004e20000000200 */
[----:B------:R-:W-:Y:S01]  /*0d10*/  SEL R39, R39, RZ, !P1 ;  /* 0x000000ff27277207 */ /* 0x000fe20004800000 */
[----:B------:R-:W-:Y:S01]  /*0d20*/  USEL UR4, UR4, URZ, !UP0 ;  /* 0x0000003f04047287 */ /* 0x000fe2000c000000 */
[----:B------:R-:W-:-:S03]  /*0d30*/  VIADD R40, R5, 0x40 ;  /* 0x0000004005287836 */ /* 0x000fc60000000000 */
[C---:B------:R-:W-:Y:S01]  /*0d40*/  IMAD R43, R39.reuse, 0x800, R30 ;  /* 0x00000800272b7824 */ /* 0x040fe200078e021e */
[----:B------:R-:W-:Y:S01]  /*0d50*/  BAR.SYNC.DEFER_BLOCKING 0x0 ;  /* 0x0000000000007b1d */ /* 0x000fe20000010000 */
[C---:B------:R-:W-:Y:S01]  /*0d60*/  IMAD R45, R39.reuse, 0x1000, R4 ;  /* 0x00001000272d7824 */ /* 0x040fe200078e0204 */
[----:B------:R-:W-:Y:S01]  /*0d70*/  ULEA UR6, UR4, UR5, 0xb ;  /* 0x0000000504067291 */ /* 0x000fe2000f8e583f */
[----:B------:R-:W-:Y:S01]  /*0d80*/  VIADD R39, R39, 0x1 ;  /* 0x0000000127277836 */ /* 0x000fe20000000000 */
[----:B------:R-:W-:Y:S02]  /*0d90*/  ULEA UR7, UR4, UR5, 0xc ;  /* 0x0000000504077291 */ /* 0x000fe4000f8e603f */
[----:B------:R-:W-:Y:S02]  /*0da0*/  UIADD3 UR4, UR4, 0x1, URZ ;  /* 0x0000000104047890 */ /* 0x000fe4000fffe03f */
[----:B--2---:R-:W-:Y:S02]  /*0db0*/  LEA R38, R26, UR6, 0x1 ;  /* 0x000000061a267c11 */ /* 0x004fe4000f8e08ff */
[----:B------:R-:W-:Y:S01]  /*0dc0*/  LEA R42, R24, UR7, 0x1 ;  /* 0x00000007182a7c11 */ /* 0x000fe2000f8e08ff */
[----:B------:R-:W-:Y:S01]  /*0dd0*/  UISETP.GE.AND UP0, UPT, UR4, 0x4, UPT ;  /* 0x000000040400788c */ /* 0x000fe2000bf06270 */
[----:B------:R-:W-:-:S02]  /*0de0*/  LEA R41, R7, UR6, 0x1 ;  /* 0x0000000607297c11 */ /* 0x000fc4000f8e08ff */
[----:B------:R-:W-:Y:S01]  /*0df0*/  ISETP.GE.AND P1, PT, R39, 0x4, PT ;  /* 0x000000042700780c */ /* 0x000fe20003f26270 */
[----:B------:R-:W-:-:S03]  /*0e00*/  USEL UR4, UR4, URZ, !UP0 ;  /* 0x0000003f04047287 */ /* 0x000fc6000c000000 */
[----:B------:R-:W-:Y:S01]  /*0e10*/  SEL R39, R39, RZ, !P1 ;  /* 0x000000ff27277207 */ /* 0x000fe20004800000 */
[----:B------:R-:W-:Y:S01]  /*0e20*/  ULEA UR6, UR4, UR5, 0xb ;  /* 0x0000000504067291 */ /* 0x000fe2000f8e583f */
[----:B------:R-:W-:Y:S01]  /*0e30*/  @!PT LDS RZ, [RZ] ;  /* 0x00000000fffff984 */ /* 0x000fe20000000800 */
[----:B------:R-:W-:Y:S01]  /*0e40*/  @!PT LDS RZ, [RZ] ;  /* 0x00000000fffff984 */ /* 0x000fe20000000800 */
[----:B------:R-:W-:Y:S01]  /*0e50*/  @!PT LDS RZ, [RZ] ;  /* 0x00000000fffff984 */ /* 0x000fe20000000800 */
[----:B------:R2:W-:Y:S04]  /*0e60*/  LDGSTS.E.64 [R43], desc[UR8][R34.64], !P0 ;  /* 0x00000000222b7fae */ /* 0x0005e8000c121a48 */
[----:B------:R-:W0:Y:S04]  /*0e70*/  LDGDEPBAR ;  /* 0x00000000000079af */ /* 0x000e280000000000 */
[----:B------:R4:W-:Y:S01]  /*0e80*/  LDGSTS.E.BYPASS.128 [R45+0x2000], desc[UR8][R36.64], !P0 ;  /* 0x02000000242d7fae */ /* 0x0009e2000c101c48 */
[----:B---3--:R-:W-:Y:S01]  /*0e90*/  HMMA.16816.F32.BF16 R8, R16, R20, R8 ;  /* 0x000000141008723c */ /* 0x008fe20000041808 */
[----:B------:R-:W-:Y:S01]  /*0ea0*/  ISETP.GE.U32.AND P0, PT, R40, 0x3b80, PT ;  /* 0x00003b802800780c */ /* 0x000fe20003f06070 */
[----:B------:R-:W-:Y:S01]  /*0eb0*/  VIADD R40, R5, 0x60 ;  /* 0x0000006005287836 */ /* 0x000fe20000000000 */
[----:B------:R-:W0:Y:S01]  /*0ec0*/  LDGDEPBAR ;  /* 0x00000000000079af */ /* 0x000e220000000000 */
[----:B--2---:R-:W-:-:S02]  /*0ed0*/  IMAD R43, R39, 0x800, R30 ;  /* 0x00000800272b7824 */ /* 0x004fc400078e021e */
[----:B------:R-:W-:Y:S01]  /*0ee0*/  HMMA.16816.F32.BF16 R12, R16, R22, R12 ;  /* 0x00000016100c723c */ /* 0x000fe2000004180c */
[C---:B----4-:R-:W-:Y:S02]  /*0ef0*/  IMAD R45, R39.reuse, 0x1000, R4 ;  /* 0x00001000272d7824 */ /* 0x050fe400078e0204 */
[----:B------:R-:W-:-:S05]  /*0f00*/  VIADD R39, R39, 0x1 ;  /* 0x0000000127277836 */ /* 0x000fca0000000000 */
[----:B------:R-:W-:-:S04]  /*0f10*/  ISETP.GE.AND P1, PT, R39, 0x4, PT ;  /* 0x000000042700780c */ /* 0x000fc80003f26270 */
[----:B------:R-:W-:Y:S01]  /*0f20*/  SEL R39, R39, RZ, !P1 ;  /* 0x000000ff27277207 */ /* 0x000fe20004800000 */
[----:B------:R-:W-:-:S04]  /*0f30*/  DEPBAR.LE SB0, 0x6 ;  /* 0x000081800000791a */ /* 0x000fc80000000000 */
[----:B------:R-:W-:Y:S06]  /*0f40*/  BAR.SYNC.DEFER_BLOCKING 0x0 ;  /* 0x0000000000007b1d */ /* 0x000fec0000010000 */
[----:B------:R2:W-:Y:S04]  /*0f50*/  LDSM.16.M88.4 R16, [R38] ;  /* 0x000000002610783b */ /* 0x0005e80000000200 */
[----:B------:R-:W3:Y:S01]  /*0f60*/  LDSM.16.M88.4 R20, [R42+0x2000] ;  /* 0x002000002a14783b */ /* 0x000ee20000000200 */
[----:B--2---:R-:W-:Y:S01]  /*0f70*/  LEA R38, R26, UR6, 0x1 ;  /* 0x000000061a267c11 */ /* 0x004fe2000f8e08ff */
[----:B---3--:R-:W-:Y:S06]  /*0f80*/  HMMA.16816.F32.BF16 R8, R16, R20, R8 ;  /* 0x000000141008723c */ /* 0x008fec0000041808 */
[----:B------:R-:W-:Y:S01]  /*0f90*/  HMMA.16816.F32.BF16 R12, R16, R22, R12 ;  /* 0x00000016100c723c */ /* 0x000fe2000004180c */
[----:B------:R-:W-:Y:S01]  /*0fa0*/  LEA R20, R6, UR7, 0x1 ;  /* 0x0000000706147c11 */ /* 0x000fe2000f8e08ff */
[----:B------:R2:W-:Y:S01]  /*0fb0*/  LDSM.16.M88.4 R16, [R41] ;  /* 0x000000002910783b */ /* 0x0005e20000000200 */
[----:B------:R-:W-:-:S02]  /*0fc0*/  ULEA UR7, UR4, UR5, 0xc ;  /* 0x0000000504077291 */ /* 0x000fc4000f8e603f */
[----:B------:R-:W-:Y:S02]  /*0fd0*/  UIADD3 UR4, UR4, 0x1, URZ ;  /* 0x0000000104047890 */ /* 0x000fe4000fffe03f */
[----:B------:R-:W3:Y:S02]  /*0fe0*/  LDSM.16.M88.4 R20, [R20+0x2000] ;  /* 0x002000001414783b */ /* 0x000ee40000000200 */
[----:B------:R-:W-:Y:S01]  /*0ff0*/  LEA R42, R24, UR7, 0x1 ;  /* 0x00000007182a7c11 */ /* 0x000fe2000f8e08ff */
[----:B------:R-:W-:Y:S01]  /*1000*/  UISETP.GE.AND UP0, UPT, UR4, 0x4, UPT ;  /* 0x000000040400788c */ /* 0x000fe2000bf06270 */
[----:B------:R-:W-:Y:S01]  /*1010*/  BAR.SYNC.DEFER_BLOCKING 0x0 ;  /* 0x0000000000007b1d */ /* 0x000fe20000010000 */
[----:B--2---:R-:W-:Y:S02]  /*1020*/  LEA R41, R7, UR6, 0x1 ;  /* 0x0000000607297c11 */ /* 0x004fe4000f8e08ff */
[----:B------:R-:W-:-:S04]  /*1030*/  USEL UR4, UR4, URZ, !UP0 ;  /* 0x0000003f04047287 */ /* 0x000fc8000c000000 */
[----:B------:R-:W-:Y:S01]  /*1040*/  ULEA UR6, UR4, UR5, 0xb ;  /* 0x0000000504067291 */ /* 0x000fe2000f8e583f */
[----:B------:R-:W-:Y:S01]  /*1050*/  @!PT LDS RZ, [RZ] ;  /* 0x00000000fffff984 */ /* 0x000fe20000000800 */
[----:B------:R-:W-:Y:S01]  /*1060*/  @!PT LDS RZ, [RZ] ;  /* 0x00000000fffff984 */ /* 0x000fe20000000800 */
[----:B------:R-:W-:Y:S01]  /*1070*/  @!PT LDS RZ, [RZ] ;  /* 0x00000000fffff984 */ /* 0x000fe20000000800 */
[----:B------:R2:W-:Y:S04]  /*1080*/  LDGSTS.E.64 [R43], desc[UR8][R34.64+0x40], !P0 ;  /* 0x00000040222b7fae */ /* 0x0005e8000c121a48 */
[----:B------:R-:W0:Y:S04]  /*1090*/  LDGDEPBAR ;  /* 0x00000000000079af */ /* 0x000e280000000000 */
[----:B------:R4:W-:Y:S01]  /*10a0*/  LDGSTS.E.BYPASS.128 [R45+0x2000], desc[UR8][R36.64+0x40], !P0 ;  /* 0x02000040242d7fae */ /* 0x0009e2000c101c48 */
[----:B------:R-:W-:Y:S01]  /*10b0*/  ISETP.GE.U32.AND P0, PT, R40, 0x3b80, PT ;  /* 0x00003b802800780c */ /* 0x000fe20003f06070 */
[----:B------:R-:W-:-:S02]  /*10c0*/  VIADD R40, R5, 0x80 ;  /* 0x0000008005287836 */ /* 0x000fc40000000000 */
[----:B------:R-:W0:Y:S01]  /*10d0*/  LDGDEPBAR ;  /* 0x00000000000079af */ /* 0x000e220000000000 */
[----:B---3--:R-:W-:Y:S01]  /*10e0*/  HMMA.16816.F32.BF16 R8, R16, R20, R8 ;  /* 0x000000141008723c */ /* 0x008fe20000041808 */
[----:B--2---:R-:W-:-:S05]  /*10f0*/  IMAD R43, R39, 0x800, R30 ;  /* 0x00000800272b7824 */ /* 0x004fca00078e021e */
        /* <DEDUP_REMOVED lines=33> */
[----:B--2---:R-:W-:Y:S02]  /*1310*/  IMAD R43, R39, 0x800, R30 ;  /* 0x00000800272b7824 */ /* 0x004fe400078e021e */
[----:B------:R-:W-:-:S03]  /*1320*/  VIADD R5, R5, 0xc0 ;  /* 0x000000c005057836 */ /* 0x000fc60000000000 */
        /* <DEDUP_REMOVED lines=29> */
[----:B------:R-:W-:-:S02]  /*1500*/  ISETP.GE.U32.AND P0, PT, R40, 0x3b80, PT ;  /* 0x00003b802800780c */ /* 0x000fc40003f06070 */
[----:B------:R-:W-:Y:S01]  /*1510*/  LEA R40, R26, UR6, 0x1 ;  /* 0x000000061a287c11 */ /* 0x000fe2000f8e08ff */
        /* <DEDUP_REMOVED lines=10> */
[----:B------:R-:W-:Y:S04]  /*15c0*/  LDSM.16.M88.4 R16, [R38] ;  /* 0x000000002610783b */ /* 0x000fe80000000200 */
[----:B------:R-:W2:Y:S02]  /*15d0*/  LDSM.16.M88.4 R20, [R42+0x2000] ;  /* 0x002000002a14783b */ /* 0x000ea40000000200 */
[----:B--2---:R-:W-:Y:S06]  /*15e0*/  HMMA.16816.F32.BF16 R8, R16, R20, R8 ;  /* 0x000000141008723c */ /* 0x004fec0000041808 */
        /* <DEDUP_REMOVED lines=17> */
[----:B------:R-:W-:Y:S01]  /*1700*/  LDGSTS.E.BYPASS.128 [R45+0x2000], desc[UR8][R36.64+0x100], !P0 ;  /* 0x02000100242d7fae */ /* 0x000fe2000c101c48 */
[----:B------:R-:W-:-:S03]  /*1710*/  ISETP.GE.U32.AND P0, PT, R5, 0x3b80, PT ;  /* 0x00003b800500780c */ /* 0x000fc60003f06070 */
[----:B------:R-:W0:Y:S01]  /*1720*/  LDGDEPBAR ;  /* 0x00000000000079af */ /* 0x000e220000000000 */
[----:B---3--:R-:W-:Y:S01]  /*1730*/  HMMA.16816.F32.BF16 R8, R16, R20, R8 ;  /* 0x000000141008723c */ /* 0x008fe20000041808 */
[----:B--2---:R-:W-:-:S05]  /*1740*/  IMAD R43, R39, 0x1000, R4 ;  /* 0x00001000272b7824 */ /* 0x004fca00078e0204 */
[----:B------:R-:W-:Y:S01]  /*1750*/  HMMA.16816.F32.BF16 R12, R16, R22, R12 ;  /* 0x00000016100c723c */ /* 0x000fe2000004180c */
[----:B------:R-:W-:-:S04]  /*1760*/  DEPBAR.LE SB0, 0x6 ;  /* 0x000081800000791a */ /* 0x000fc80000000000 */
[----:B------:R-:W-:Y:S06]  /*1770*/  BAR.SYNC.DEFER_BLOCKING 0x0 ;  /* 0x0000000000007b1d */ /* 0x000fec0000010000 */
[----:B------:R-:W-:Y:S04]  /*1780*/  LDSM.16.M88.4 R16, [R40] ;  /* 0x000000002810783b */ /* 0x000fe80000000200 */
[----:B------:R2:W3:Y:S02]  /*1790*/  LDSM.16.M88.4 R20, [R41+0x2000] ;  /* 0x002000002914783b */ /* 0x0004e40000000200 */
[----:B--2---:R-:W-:Y:S01]  /*17a0*/  IMAD R41, R39, 0x800, R30 ;  /* 0x0000080027297824 */ /* 0x004fe200078e021e */
[----:B---3--:R-:W-:Y:S06]  /*17b0*/  HMMA.16816.F32.BF16 R8, R16, R20, R8 ;  /* 0x000000141008723c */ /* 0x008fec0000041808 */
[----:B------:R-:W-:Y:S01]  /*17c0*/  HMMA.16816.F32.BF16 R12, R16, R22, R12 ;  /* 0x00000016100c723c */ /* 0x000fe2000004180c */
[----:B------:R-:W-:Y:S01]  /*17d0*/  LEA R20, R7, UR6, 0x1 ;  /* 0x0000000607147c11 */ /* 0x000fe2000f8e08ff */
[----:B------:R-:W-:Y:S01]  /*17e0*/  LDSM.16.M88.4 R16, [R38+0x2000] ;  /* 0x002000002610783b */ /* 0x000fe20000000200 */
[----:B------:R-:W-:-:S04]  /*17f0*/  ULEA UR6, UR4, UR5, 0xc ;  /* 0x0000000504067291 */ /* 0x000fc8000f8e603f */
[----:B------:R-:W2:Y:S01]  /*1800*/  LDSM.16.M88.4 R20, [R20] ;  /* 0x000000001414783b */ /* 0x000ea20000000200 */
[----:B------:R-:W-:Y:S06]  /*1810*/  BAR.SYNC.DEFER_BLOCKING 0x0 ;  /* 0x0000000000007b1d */ /* 0x000fec0000010000 */
[----:B------:R-:W-:Y:S01]  /*1820*/  @!PT LDS RZ, [RZ] ;  /* 0x00000000fffff984 */ /* 0x000fe20000000800 */
[----:B------:R-:W-:Y:S01]  /*1830*/  @!PT LDS RZ, [RZ] ;  /* 0x00000000fffff984 */ /* 0x000fe20000000800 */
[----:B------:R-:W-:Y:S01]  /*1840*/  @!PT LDS RZ, [RZ] ;  /* 0x00000000fffff984 */ /* 0x000fe20000000800 */
[----:B------:R3:W-:Y:S04]  /*1850*/  LDGSTS.E.64 [R41], desc[UR8][R34.64+0x140], !P0 ;  /* 0x0000014022297fae */ /* 0x0007e8000c121a48 */
[----:B------:R-:W0:Y:S04]  /*1860*/  LDGDEPBAR ;  /* 0x00000000000079af */ /* 0x000e280000000000 */
[----:B------:R4:W-:Y:S01]  /*1870*/  LDGSTS.E.BYPASS.128 [R43+0x2000], desc[UR8][R36.64+0x140], !P0 ;  /* 0x02000140242b7fae */ /* 0x0009e2000c101c48 */
[----:B------:R-:W-:-:S03]  /*1880*/  ISETP.GE.U32.AND P0, PT, R5, 0x3be0, PT ;  /* 0x00003be00500780c */ /* 0x000fc60003f06070 */
[----:B------:R-:W0:Y:S01]  /*1890*/  LDGDEPBAR ;  /* 0x00000000000079af */ /* 0x000e220000000000 */
[----:B--2---:R-:W-:Y:S01]  /*18a0*/  HMMA.16816.F32.BF16 R8, R20, R16, R8 ;  /* 0x000000101408723c */ /* 0x004fe20000041808 */
[----:B---3--:R-:W-:-:S05]  /*18b0*/  IADD3 R34, P2, R34, 0x180, RZ ;  /* 0x0000018022227810 */ /* 0x008fca0007f5e0ff */
[----:B------:R-:W-:Y:S01]  /*18c0*/  HMMA.16816.F32.BF16 R20, R20, R18, R12 ;  /* 0x000000121414723c */ /* 0x000fe2000004180c */
[----:B------:R-:W-:Y:S01]  /*18d0*/  LEA R16, R26, UR7, 0x1 ;  /* 0x000000071a107c11 */ /* 0x000fe2000f8e08ff */
[----:B------:R-:W-:Y:S01]  /*18e0*/  IMAD.X R35, RZ, RZ, R35, P2 ;  /* 0x000000ffff237224 */ /* 0x000fe200010e0623 */
[----:B----4-:R-:W-:-:S04]  /*18f0*/  IADD3 R36, P1, R36, 0x180, RZ ;  /* 0x0000018024247810 */ /* 0x010fc80007f3e0ff */
[----:B------:R-:W-:Y:S01]  /*1900*/  LEA R12, R24, UR6, 0x1 ;  /* 0x00000006180c7c11 */ /* 0x000fe2000f8e08ff */
[----:B------:R-:W-:Y:S01]  /*1910*/  UIADD3 UR6, UR6, 0x2000, URZ ;  /* 0x0000200006067890 */ /* 0x000fe2000fffe03f */
[----:B------:R-:W-:Y:S01]  /*1920*/  IMAD.X R37, RZ, RZ, R37, P1 ;  /* 0x000000ffff257224 */ /* 0x000fe200008e0625 */
[----:B------:R-:W-:-:S04]  /*1930*/  DEPBAR.LE SB0, 0x6 ;  /* 0x000081800000791a */ /* 0x000fc80000000000 */
[----:B------:R-:W-:Y:S06]  /*1940*/  BAR.SYNC.DEFER_BLOCKING 0x0 ;  /* 0x0000000000007b1d */ /* 0x000fec0000010000 */
[----:B------:R-:W2:Y:S04]  /*1950*/  LDSM.16.M88.4 R16, [R16] ;  /* 0x000000001010783b */ /* 0x000ea80000000200 */
[----:B------:R-:W3:Y:S01]  /*1960*/  LDSM.16.M88.4 R12, [R12+0x2000] ;  /* 0x002000000c0c783b */ /* 0x000ee20000000200 */
[----:B------:R-:W-:Y:S05]  /*1970*/  @!P0 BRA `(.L_x_0) ;  /* 0xfffffff000b48947 */ /* 0x000fea000383ffff */
[----:B------:R-:W-:-:S04]  /*1980*/  DEPBAR.LE SB0, 0x0 ;  /* 0x000080000000791a */ /* 0x000fc80000000000 */
[----:B------:R-:W-:Y:S01]  /*1990*/  IMAD.SHL.U32 R4, R0, 0x2, RZ ;  /* 0x0000000200047824 */ /* 0x000fe200078e00ff */
[----:B------:R-:W-:Y:S01]  /*19a0*/  LEA.HI R27, R32, R27, RZ, 0x1e ;  /* 0x0000001b201b7211 */ /* 0x000fe200078ff0ff */
[----:B------:R-:W-:Y:S01]  /*19b0*/  IMAD.SHL.U32 R0, R0, 0x8, RZ ;  /* 0x0000000800007824 */ /* 0x000fe200078e00ff */
[----:B------:R-:W-:Y:S01]  /*19c0*/  F2FP.BF16.F32.PACK_AB R9, R9, R8 ;  /* 0x000000080909723e */ /* 0x000fe200000010ff */
[----:B------:R-:W-:Y:S01]  /*19d0*/  IMAD.SHL.U32 R31, R31, 0x4, RZ ;  /* 0x000000041f1f7824 */ /* 0x000fe200078e00ff */
[----:B------:R-:W-:Y:S02]  /*19e0*/  LOP3.LUT R4, R25, 0x6, R4, 0xf8, !PT ;  /* 0x0000000619047812 */ /* 0x000fe400078ef804 */
[----:B------:R-:W-:Y:S02]  /*19f0*/  F2FP.BF16.F32.PACK_AB R11, R11, R10 ;  /* 0x0000000a0b0b723e */ /* 0x000fe400000010ff */
[----:B------:R-:W-:Y:S01]  /*1a00*/  F2FP.BF16.F32.PACK_AB R21, R21, R20 ;  /* 0x000000141515723e */ /* 0x000fe200000010ff */
[----:B------:R-:W-:Y:S01]  /*1a10*/  IMAD R4, R27, 0x48, R4 ;  /* 0x000000481b047824 */ /* 0x000fe200078e0204 */
[----:B------:R-:W-:Y:S01]  /*1a20*/  F2FP.BF16.F32.PACK_AB R23, R23, R22 ;  /* 0x000000161717723e */ /* 0x000fe200000010ff */
[----:B------:R-:W-:Y:S01]  /*1a30*/  BAR.SYNC.DEFER_BLOCKING 0x0 ;  /* 0x0000000000007b1d */ /* 0x000fe20000010000 */
[----:B------:R-:W-:-:S02]  /*1a40*/  ISETP.GE.AND P0, PT, R2, R33, PT ;  /* 0x000000210200720c */ /* 0x000fc40003f06270 */
[----:B------:R-:W-:Y:S02]  /*1a50*/  LEA R4, R4, UR5, 0x1 ;  /* 0x0000000504047c11 */ /* 0x000fe4000f8e08ff */
[----:B------:R-:W-:Y:S02]  /*1a60*/  LOP3.LUT R3, R3, 0x38, R0, 0xf8, !PT ;  /* 0x0000003803037812 */ /* 0x000fe400078ef800 */
[----:B------:R-:W-:Y:S02]  /*1a70*/  LOP3.LUT R28, R28, 0x1c, R31, 0xf8, !PT ;  /* 0x0000001c1c1c7812 */ /* 0x000fe400078ef81f */
[----:B------:R-:W-:-:S03]  /*1a80*/  ISETP.LT.AND P0, PT, R3, 0xc00, !P0 ;  /* 0x00000c000300780c */ /* 0x000fc60004701270 */
[----:B------:R-:W-:-:S04]  /*1a90*/  IMAD R0, R28, 0x9, R29 ;  /* 0x000000091c007824 */ /* 0x000fc800078e021d */
[----:B------:R-:W-:-:S05]  /*1aa0*/  IMAD.SHL.U32 R0, R0, 0x8, RZ ;  /* 0x0000000800007824 */ /* 0x000fca00078e00ff */
[----:B------:R-:W-:Y:S01]  /*1ab0*/  LEA R0, R0, UR5, 0x1 ;  /* 0x0000000500007c11 */ /* 0x000fe2000f8e08ff */
[----:B------:R4:W-:Y:S04]  /*1ac0*/  STS [R4], R9 ;  /* 0x0000000904007388 */ /* 0x0009e80000000800 */
[----:B------:R4:W-:Y:S04]  /*1ad0*/  STS [R4+0x480], R11 ;  /* 0x0004800b04007388 */ /* 0x0009e80000000800 */
[----:B------:R4:W-:Y:S04]  /*1ae0*/  STS [R4+0x40], R21 ;  /* 0x0000401504007388 */ /* 0x0009e80000000800 */
[----:B------:R4:W-:Y:S01]  /*1af0*/  STS [R4+0x4c0], R23 ;  /* 0x0004c01704007388 */ /* 0x0009e20000000800 */
[----:B------:R-:W-:Y:S06]  /*1b00*/  BAR.SYNC.DEFER_BLOCKING 0x0 ;  /* 0x0000000000007b1d */ /* 0x000fec0000010000 */
[----:B----4-:R-:W-:Y:S05]  /*1b10*/  @!P0 EXIT ;  /* 0x000000000000894d */ /* 0x010fea0003800000 */
[----:B------:R-:W1:Y:S01]  /*1b20*/  LDS.128 R8, [R0] ;  /* 0x0000000000087984 */ /* 0x000e620000000c00 */
[----:B------:R-:W2:Y:S01]  /*1b30*/  LDC.64 R4, c[0x0][0x220] ;  /* 0x00008800ff047b82 */ /* 0x000ea20000000a00 */
[----:B------:R-:W-:-:S04]  /*1b40*/  IMAD R3, R2, 0xc00, R3 ;  /* 0x00000c0002037824 */ /* 0x000fc800078e0203 */
[----:B--23--:R-:W-:-:S05]  /*1b50*/  IMAD.WIDE R4, R3, 0x2, R4 ;  /* 0x0000000203047825 */ /* 0x00cfca00078e0204 */
[----:B-1----:R-:W-:Y:S01]  /*1b60*/  STG.E.128 desc[UR8][R4.64], R8 ;  /* 0x0000000804007986 */ /* 0x002fe2000c101d08 */
[----:B------:R-:W-:Y:S05]  /*1b70*/  EXIT ;  /* 0x000000000000794d */ /* 0x000fea0003800000 */
.L_x_1:
[----:B------:R-:W-:-:S00]  /*1b80*/  BRA `(.L_x_1) ;  /* 0xfffffffc00fc7947 */ /* 0x000fc0000383ffff */
[----:B------:R-:W-:-:S00]  /*1b90*/  NOP ;  /* 0x0000000000007918 */ /* 0x000fc00000000000 */
        /* <DEDUP_REMOVED lines=14> */
.L_x_2:


//--------------------- .nv.shared.triton_mm      --------------------------
	.section	.nv.shared.triton_mm,"aw",@nobits
	.sectionflags	@""
	.align	16
	.zero		1024


//--------------------- .nv.constant0.triton_mm   --------------------------
	.section	.nv.constant0.triton_mm,"a",@progbits
	.sectionflags	@""
	.align	4
.nv.constant0.triton_mm:
	.zero		560
